//
// Generated by NVIDIA NVVM Compiler
//
// Compiler Build ID: CL-36424714
// Cuda compilation tools, release 13.0, V13.0.88
// Based on NVVM 20.0.0
//

.version 9.0
.target sm_100
.address_size 64

	// .globl	_Z6kernelPi

.visible .entry _Z6kernelPi(
	.param .u64 .ptr .align 1 _Z6kernelPi_param_0
)
{
	.reg .b32 	%r<13>;
	.reg .b64 	%rd<5>;

	ld.param.u64 	%rd1, [_Z6kernelPi_param_0];
	cvta.to.global.u64 	%rd2, %rd1;
	mov.u32 	%r1, %ctaid.x;
	mov.u32 	%r2, %ntid.x;
	mov.u32 	%r3, %tid.x;
	mov.u32 	%r4, %ctaid.y;
	mov.u32 	%r5, %ntid.y;
	mov.u32 	%r6, %tid.y;
	mad.lo.s32 	%r7, %r4, %r5, %r6;
	mov.u32 	%r8, %nctaid.x;
	mad.lo.s32 	%r9, %r7, %r8, %r1;
	mad.lo.s32 	%r10, %r9, %r2, %r3;
	mul.wide.s32 	%rd3, %r10, 4;
	add.s64 	%rd4, %rd2, %rd3;
	ld.global.u32 	%r11, [%rd4];
	add.s32 	%r12, %r11, 1;
	st.global.u32 	[%rd4], %r12;
	ret;

}


// ===== COMPILED SASS (sm_100) =====

	.target	sm_100

	.elftype	@"ET_EXEC"


//--------------------- .note.nv.tkinfo           --------------------------
	.section	.note.nv.tkinfo,"",@"SHT_NOTE"
	.sectionflags	@"SHF_NOTE_NV_TKINFO"
	.tkinfo
        /*0018*/ 	.word	0x00000002
        /*0030*/ 	.string	""
        /*0030*/ 	.string	"ptxas"
        /*0030*/ 	.string	"Cuda compilation tools, release 13.0, V13.0.88"
        /*0030*/ 	.string	"Build cuda_13.0.r13.0/compiler.36424714_0"
        /*0030*/ 	.string	"-arch sm_100 -m 64 "



//--------------------- .note.nv.cuinfo           --------------------------
	.section	.note.nv.cuinfo,"",@"SHT_NOTE"
	.sectionflags	@"SHF_NOTE_NV_CUINFO"
        /*0018*/ 	.short	0x0002
        /*001a*/ 	.short	0x0064
        /*001c*/ 	.short	0x0082
	.zero		2


//--------------------- .nv.info                  --------------------------
	.section	.nv.info,"",@"SHT_CUDA_INFO"
	.align	4


	//----- nvinfo : EIATTR_REGCOUNT
	.align		4
        /*0000*/ 	.byte	0x04, 0x2f
        /*0002*/ 	.short	(.L_1 - .L_0)
	.align		4
.L_0:
        /*0004*/ 	.word	index@(_Z6kernelPi)
        /*0008*/ 	.word	0x0000000c


	//----- nvinfo : EIATTR_FRAME_SIZE
	.align		4
.L_1:
        /*000c*/ 	.byte	0x04, 0x11
        /*000e*/ 	.short	(.L_3 - .L_2)
	.align		4
.L_2:
        /*0010*/ 	.word	index@(_Z6kernelPi)
        /*0014*/ 	.word	0x00000000


	//----- nvinfo : EIATTR_MIN_STACK_SIZE
	.align		4
.L_3:
        /*0018*/ 	.byte	0x04, 0x12
        /*001a*/ 	.short	(.L_5 - .L_4)
	.align		4
.L_4:
        /*001c*/ 	.word	index@(_Z6kernelPi)
        /*0020*/ 	.word	0x00000000
.L_5:


//--------------------- .nv.compat                --------------------------
	.section	.nv.compat,"",@"SHT_CUDA_COMPAT_INFO"
	.align	4
        /*0000*/ 	.byte	0x02, 0x09, 0x00, 0x00, 0x02, 0x02, 0x01, 0x00, 0x02, 0x05, 0x05, 0x00, 0x03, 0x07, 0x01, 0x01
        /*0010*/ 	.byte	0x02, 0x03, 0x00, 0x00, 0x02, 0x06, 0x01, 0x00, 0x04, 0x0b, 0x08, 0x00, 0x09, 0x00, 0x00, 0x00
        /*0020*/ 	.byte	0x00, 0x00, 0x00, 0x00


//--------------------- .nv.info._Z6kernelPi      --------------------------
	.section	.nv.info._Z6kernelPi,"",@"SHT_CUDA_INFO"
	.sectionflags	@""
	.align	4


	//----- nvinfo : EIATTR_CUDA_API_VERSION
	.align		4
        /*0000*/ 	.byte	0x04, 0x37
        /*0002*/ 	.short	(.L_7 - .L_6)
.L_6:
        /*0004*/ 	.word	0x00000082


	//----- nvinfo : EIATTR_KPARAM_INFO
	.align		4
.L_7:
        /*0008*/ 	.byte	0x04, 0x17
        /*000a*/ 	.short	(.L_9 - .L_8)
.L_8:
        /*000c*/ 	.word	0x00000000
        /*0010*/ 	.short	0x0000
        /*0012*/ 	.short	0x0000
        /*0014*/ 	.byte	0x00, 0xf5, 0x21, 0x00


	//----- nvinfo : EIATTR_SPARSE_MMA_MASK
	.align		4
.L_9:
        /*0018*/ 	.byte	0x03, 0x50
        /*001a*/ 	.short	0x0000


	//----- nvinfo : EIATTR_MAXREG_COUNT
	.align		4
        /*001c*/ 	.byte	0x03, 0x1b
        /*001e*/ 	.short	0x00ff


	//----- nvinfo : EIATTR_MERCURY_ISA_VERSION
	.align		4
        /*0020*/ 	.byte	0x03, 0x5f
        /*0022*/ 	.short	0x0101


	//----- nvinfo : EIATTR_VRC_CTA_INIT_COUNT
	.align		4
        /*0024*/ 	.byte	0x02, 0x4a
	.zero		1
	.zero		1


	//----- nvinfo : EIATTR_EXIT_INSTR_OFFSETS
	.align		4
        /*0028*/ 	.byte	0x04, 0x1c
        /*002a*/ 	.short	(.L_11 - .L_10)


	//   ....[0]....
.L_10:
        /*002c*/ 	.word	0x00000110


	//----- nvinfo : EIATTR_CBANK_PARAM_SIZE
	.align		4
.L_11:
        /*0030*/ 	.byte	0x03, 0x19
        /*0032*/ 	.short	0x0008


	//----- nvinfo : EIATTR_PARAM_CBANK
	.align		4
        /*0034*/ 	.byte	0x04, 0x0a
        /*0036*/ 	.short	(.L_13 - .L_12)
	.align		4
.L_12:
        /*0038*/ 	.word	index@(.nv.constant0._Z6kernelPi)
        /*003c*/ 	.short	0x0380
        /*003e*/ 	.short	0x0008


	//----- nvinfo : EIATTR_SW_WAR
	.align		4
.L_13:
        /*0040*/ 	.byte	0x04, 0x36
        /*0042*/ 	.short	(.L_15 - .L_14)
.L_14:
        /*0044*/ 	.word	0x00000008
.L_15:


//--------------------- .nv.callgraph             --------------------------
	.section	.nv.callgraph,"",@"SHT_CUDA_CALLGRAPH"
	.align	4
	.sectionentsize	8
	.align		4
        /*0000*/ 	.word	0x00000000
	.align		4
        /*0004*/ 	.word	0xffffffff
	.align		4
        /*0008*/ 	.word	0x00000000
	.align		4
        /*000c*/ 	.word	0xfffffffe
	.align		4
        /*0010*/ 	.word	0x00000000
	.align		4
        /*0014*/ 	.word	0xfffffffd
	.align		4
        /*0018*/ 	.word	0x00000000
	.align		4
        /*001c*/ 	.word	0xfffffffc


//--------------------- .text._Z6kernelPi         --------------------------
	.section	.text._Z6kernelPi,"ax",@progbits
	.align	128
        .global         _Z6kernelPi
        .type           _Z6kernelPi,@function
        .size           _Z6kernelPi,(.L_x_1 - _Z6kernelPi)
        .other          _Z6kernelPi,@"STO_CUDA_ENTRY STV_DEFAULT"
_Z6kernelPi:
.text._Z6kernelPi:
[----:B------:R-:W-:Y:S01]  /*0000*/  LDC R1, c[0x0][0x37c] ;  /* 0x0000df00ff017b82 */ /* 0x000fe20000000800 */
[----:B------:R-:W0:Y:S01]  /*0010*/  S2R R7, SR_TID.Y ;  /* 0x0000000000077919 */ /* 0x000e220000002200 */
[----:B------:R-:W1:Y:S06]  /*0020*/  LDCU UR7, c[0x0][0x360] ;  /* 0x00006c00ff0777ac */ /* 0x000e6c0008000800 */
[----:B------:R-:W0:Y:S01]  /*0030*/  S2UR UR8, SR_CTAID.Y ;  /* 0x00000000000879c3 */ /* 0x000e220000002600 */
[----:B------:R-:W1:Y:S01]  /*0040*/  S2R R5, SR_TID.X ;  /* 0x0000000000057919 */ /* 0x000e620000002100 */
[----:B------:R-:W2:Y:S06]  /*0050*/  LDCU.64 UR4, c[0x0][0x358] ;  /* 0x00006b00ff0477ac */ /* 0x000eac0008000a00 */
[----:B------:R-:W0:Y:S08]  /*0060*/  LDC R0, c[0x0][0x364] ;  /* 0x0000d900ff007b82 */ /* 0x000e300000000800 */
[----:B------:R-:W3:Y:S08]  /*0070*/  S2UR UR6, SR_CTAID.X ;  /* 0x00000000000679c3 */ /* 0x000ef00000002500 */
[----:B------:R-:W3:Y:S08]  /*0080*/  LDC R9, c[0x0][0x370] ;  /* 0x0000dc00ff097b82 */ /* 0x000ef00000000800 */
[----:B------:R-:W4:Y:S01]  /*0090*/  LDC.64 R2, c[0x0][0x380] ;  /* 0x0000e000ff027b82 */ /* 0x000f220000000a00 */
[----:B0-----:R-:W-:-:S04]  /*00a0*/  IMAD R0, R0, UR8, R7 ;  /* 0x0000000800007c24 */ /* 0x001fc8000f8e0207 */
[----:B---3--:R-:W-:-:S04]  /*00b0*/  IMAD R0, R0, R9, UR6 ;  /* 0x0000000600007e24 */ /* 0x008fc8000f8e0209 */
[----:B-1----:R-:W-:-:S04]  /*00c0*/  IMAD R5, R0, UR7, R5 ;  /* 0x0000000700057c24 */ /* 0x002fc8000f8e0205 */
[----:B----4-:R-:W-:-:S05]  /*00d0*/  IMAD.WIDE R2, R5, 0x4, R2 ;  /* 0x0000000405027825 */ /* 0x010fca00078e0202 */
[----:B--2---:R-:W2:Y:S02]  /*00e0*/  LDG.E R0, desc[UR4][R2.64] ;  /* 0x0000000402007981 */ /* 0x004ea4000c1e1900 */
[----:B--2---:R-:W-:-:S05]  /*00f0*/  IADD3 R5, PT, PT, R0, 0x1, RZ ;  /* 0x0000000100057810 */ /* 0x004fca0007ffe0ff */
[----:B------:R-:W-:Y:S01]  /*0100*/  STG.E desc[UR4][R2.64], R5 ;  /* 0x0000000502007986 */ /* 0x000fe2000c101904 */
[----:B------:R-:W-:Y:S05]  /*0110*/  EXIT ;  /* 0x000000000000794d */ /* 0x000fea0003800000 */
.L_x_0:
[----:B------:R-:W-:-:S00]  /*0120*/  BRA `(.L_x_0) ;  /* 0xfffffffc00fc7947 */ /* 0x000fc0000383ffff */
[----:B------:R-:W-:-:S00]  /*0130*/  NOP ;  /* 0x0000000000007918 */ /* 0x000fc00000000000 */
        /* <DEDUP_REMOVED lines=12> */
.L_x_1:


//--------------------- .nv.shared.reserved.0     --------------------------
	.section	.nv.shared.reserved.0,"aw",@nobits
	.weak		__nv_reservedSMEM_offset_0_alias
	.size		__nv_reservedSMEM_offset_0_alias, 0, 64
	.other		__nv_reservedSMEM_offset_0_alias,@"STO_CUDA_RESERVED_SHARED STV_DEFAULT"
__nv_reservedSMEM_offset_0_alias:
	.zero		0
	.zero		64


//--------------------- .nv.constant0._Z6kernelPi --------------------------
	.section	.nv.constant0._Z6kernelPi,"a",@progbits
	.sectionflags	@""
	.align	4
.nv.constant0._Z6kernelPi:
	.zero		904


//--------------------- SYMBOLS --------------------------

	.type		.nv.reservedSmem.offset0,@object
	.size		.nv.reservedSmem.offset0,0x4
